	.headerflags	@"EF_CUDA_TEXMODE_UNIFIED EF_CUDA_64BIT_ADDRESS EF_CUDA_ACCELERATORS EF_CUDA_SM90 EF_CUDA_VIRTUAL_SM(EF_CUDA_SM90)"
	.elftype	@"ET_EXEC"


//--------------------- .nv.info                  --------------------------
	.section	.nv.info,"",@"SHT_CUDA_INFO"
	.align	4


	//----- nvinfo : EIATTR_REGCOUNT
	.align		4
        /*0000*/ 	.byte	0x04, 0x2f
        /*0002*/ 	.short	(.L_1 - .L_0)
	.align		4
.L_0:
        /*0004*/ 	.word	index@(triton_poi_fused__to_copy_add_arange_mul_19)
        /*0008*/ 	.word	0x00000009


	//----- nvinfo : EIATTR_MIN_STACK_SIZE
	.align		4
.L_1:
        /*000c*/ 	.byte	0x04, 0x12
        /*000e*/ 	.short	(.L_3 - .L_2)
	.align		4
.L_2:
        /*0010*/ 	.word	index@(triton_poi_fused__to_copy_add_arange_mul_19)
        /*0014*/ 	.word	0x00000000


	//----- nvinfo : EIATTR_FRAME_SIZE
	.align		4
.L_3:
        /*0018*/ 	.byte	0x04, 0x11
        /*001a*/ 	.short	(.L_5 - .L_4)
	.align		4
.L_4:
        /*001c*/ 	.word	index@(triton_poi_fused__to_copy_add_arange_mul_19)
        /*0020*/ 	.word	0x00000000


	//----- nvinfo : EIATTR_MIN_STACK_SIZE
	.align		4
.L_5:
        /*0024*/ 	.byte	0x04, 0x12
        /*0026*/ 	.short	(.L_7 - .L_6)
	.align		4
.L_6:
        /*0028*/ 	.word	index@(triton_poi_fused__to_copy_add_arange_mul_19)
        /*002c*/ 	.word	0x00000000
.L_7:


//--------------------- .nv.info.triton_poi_fused__to_copy_add_arange_mul_19 --------------------------
	.section	.nv.info.triton_poi_fused__to_copy_add_arange_mul_19,"",@"SHT_CUDA_INFO"
	.sectionflags	@""
	.align	4


	//----- nvinfo : EIATTR_CUDA_API_VERSION
	.align		4
        /*0000*/ 	.byte	0x04, 0x37
        /*0002*/ 	.short	(.L_9 - .L_8)
.L_8:
        /*0004*/ 	.word	0x0000007c


	//----- nvinfo : EIATTR_KPARAM_INFO
	.align		4
.L_9:
        /*0008*/ 	.byte	0x04, 0x17
        /*000a*/ 	.short	(.L_11 - .L_10)
.L_10:
        /*000c*/ 	.word	0x00000000
        /*0010*/ 	.short	0x0001
        /*0012*/ 	.short	0x0008
        /*0014*/ 	.byte	0x00, 0xf0, 0x11, 0x00


	//----- nvinfo : EIATTR_KPARAM_INFO
	.align		4
.L_11:
        /*0018*/ 	.byte	0x04, 0x17
        /*001a*/ 	.short	(.L_13 - .L_12)
.L_12:
        /*001c*/ 	.word	0x00000000
        /*0020*/ 	.short	0x0000
        /*0022*/ 	.short	0x0000
        /*0024*/ 	.byte	0x00, 0xf4, 0x21, 0x00


	//----- nvinfo : EIATTR_SPARSE_MMA_MASK
	.align		4
.L_13:
        /*0028*/ 	.byte	0x03, 0x50
        /*002a*/ 	.short	0x0000


	//----- nvinfo : EIATTR_MAXREG_COUNT
	.align		4
        /*002c*/ 	.byte	0x03, 0x1b
        /*002e*/ 	.short	0x00ff


	//----- nvinfo : EIATTR_EXIT_INSTR_OFFSETS
	.align		4
        /*0030*/ 	.byte	0x04, 0x1c
        /*0032*/ 	.short	(.L_15 - .L_14)


	//   ....[0]....
.L_14:
        /*0034*/ 	.word	0x000000d0


	//   ....[1]....
        /*0038*/ 	.word	0x00000100


	//----- nvinfo : EIATTR_REQNTID
	.align		4
.L_15:
        /*003c*/ 	.byte	0x04, 0x10
        /*003e*/ 	.short	(.L_17 - .L_16)
.L_16:
        /*0040*/ 	.word	0x00000020
        /*0044*/ 	.word	0x00000001
        /*0048*/ 	.word	0x00000001


	//----- nvinfo : EIATTR_CBANK_PARAM_SIZE
	.align		4
.L_17:
        /*004c*/ 	.byte	0x03, 0x19
        /*004e*/ 	.short	0x000c


	//----- nvinfo : EIATTR_PARAM_CBANK
	.align		4
        /*0050*/ 	.byte	0x04, 0x0a
        /*0052*/ 	.short	(.L_19 - .L_18)
	.align		4
.L_18:
        /*0054*/ 	.word	index@(.nv.constant0.triton_poi_fused__to_copy_add_arange_mul_19)
        /*0058*/ 	.short	0x0210
        /*005a*/ 	.short	0x000c


	//----- nvinfo : EIATTR_SW_WAR
	.align		4
.L_19:
        /*005c*/ 	.byte	0x04, 0x36
        /*005e*/ 	.short	(.L_21 - .L_20)
.L_20:
        /*0060*/ 	.word	0x00000008
.L_21:


//--------------------- .nv.callgraph             --------------------------
	.section	.nv.callgraph,"",@"SHT_CUDA_CALLGRAPH"
	.align	4
	.sectionentsize	8
	.align		4
        /*0000*/ 	.word	0x00000000
	.align		4
        /*0004*/ 	.word	0xffffffff
	.align		4
        /*0008*/ 	.word	0x00000000
	.align		4
        /*000c*/ 	.word	0xfffffffe
	.align		4
        /*0010*/ 	.word	0x00000000
	.align		4
        /*0014*/ 	.word	0xfffffffd
	.align		4
        /*0018*/ 	.word	0x00000000
	.align		4
        /*001c*/ 	.word	0xfffffffc


//--------------------- .text.triton_poi_fused__to_copy_add_arange_mul_19 --------------------------
	.section	.text.triton_poi_fused__to_copy_add_arange_mul_19,"ax",@progbits
	.align	128
        .global         triton_poi_fused__to_copy_add_arange_mul_19
        .type           triton_poi_fused__to_copy_add_arange_mul_19,@function
        .size           triton_poi_fused__to_copy_add_arange_mul_19,(.L_x_1 - triton_poi_fused__to_copy_add_arange_mul_19)
        .other          triton_poi_fused__to_copy_add_arange_mul_19,@"STO_CUDA_ENTRY STV_DEFAULT"
triton_poi_fused__to_copy_add_arange_mul_19:
.text.triton_poi_fused__to_copy_add_arange_mul_19:
[----:B------:R-:W0:Y:S02]  /*0000*/  LDC R1, c[0x0][0x28] ;  /* 0x00000a00ff017b82 */ /* 0x000e240000000800 */
[----:B------:R-:W1:Y:S01]  /*0010*/  S2R R6, SR_TID.X ;  /* 0x0000000000067919 */ /* 0x000e620000002100 */
[----:B------:R-:W2:Y:S01]  /*0020*/  LDC.64 R2, c[0x0][0x210] ;  /* 0x00008400ff027b82 */ /* 0x000ea20000000a00 */
[----:B------:R-:W3:Y:S01]  /*0030*/  S2R R5, SR_CTAID.X ;  /* 0x0000000000057919 */ /* 0x000ee20000002500 */
[C---:B-1----:R-:W-:Y:S02]  /*0040*/  LOP3.LUT R0, R6.reuse, 0x3, RZ, 0xc0, !PT ;  /* 0x0000000306007812 */ /* 0x042fe400078ec0ff */
[----:B------:R-:W-:-:S03]  /*0050*/  LOP3.LUT P0, RZ, R6, 0x1c, RZ, 0xc0, !PT ;  /* 0x0000001c06ff7812 */ /* 0x000fc6000780c0ff */
[----:B---3--:R-:W-:-:S04]  /*0060*/  IMAD R5, R5, 0x4, R0 ;  /* 0x0000000405057824 */ /* 0x008fc800078e0200 */
[C---:B--2---:R-:W-:Y:S01]  /*0070*/  IMAD.WIDE R2, R5.reuse, 0x8, R2 ;  /* 0x0000000805027825 */ /* 0x044fe200078e0202 */
[----:B------:R-:W-:Y:S02]  /*0080*/  I2FP.F32.S32 R0, R5 ;  /* 0x0000000500007245 */ /* 0x000fe40000201400 */
[----:B------:R-:W-:-:S03]  /*0090*/  ISETP.LT.AND P0, PT, R5, 0x4, !P0 ;  /* 0x000000040500780c */ /* 0x000fc60004701270 */
[----:B------:R-:W-:-:S04]  /*00a0*/  FMUL R0, R0, 0.5 ;  /* 0x3f00000000007820 */ /* 0x000fc80000400000 */
[----:B------:R-:W1:Y:S02]  /*00b0*/  F2I.TRUNC.NTZ R4, R0 ;  /* 0x0000000000047305 */ /* 0x000e64000020f100 */
[----:B-1----:R-:W-:-:S04]  /*00c0*/  SHF.R.S32.HI R5, RZ, 0x1f, R4 ;  /* 0x0000001fff057819 */ /* 0x002fc80000011404 */
[----:B------:R-:W-:Y:S05]  /*00d0*/  @!P0 EXIT ;  /* 0x000000000000894d */ /* 0x000fea0003800000 */
[----:B------:R-:W-:Y:S02]  /*00e0*/  ULDC.64 UR4, c[0x0][0x208] ;  /* 0x0000820000047ab9 */ /* 0x000fe40000000a00 */
[----:B------:R-:W-:Y:S01]  /*00f0*/  STG.E.64 desc[UR4][R2.64], R4 ;  /* 0x0000000402007986 */ /* 0x000fe2000c101b04 */
[----:B------:R-:W-:Y:S05]  /*0100*/  EXIT ;  /* 0x000000000000794d */ /* 0x000fea0003800000 */
.L_x_0:
[----:B------:R-:W-:-:S00]  /*0110*/  BRA `(.L_x_0) ;  /* 0xfffffffc00fc7947 */ /* 0x000fc0000383ffff */
[----:B------:R-:W-:-:S00]  /*0120*/  NOP ;  /* 0x0000000000007918 */ /* 0x000fc00000000000 */
        /* <DEDUP_REMOVED lines=13> */
.L_x_1:


//--------------------- .nv.constant0.triton_poi_fused__to_copy_add_arange_mul_19 --------------------------
	.section	.nv.constant0.triton_poi_fused__to_copy_add_arange_mul_19,"a",@progbits
	.sectionflags	@""
	.align	4
.nv.constant0.triton_poi_fused__to_copy_add_arange_mul_19:
	.zero		540
